//
// Generated by NVIDIA NVVM Compiler
//
// Compiler Build ID: CL-36424714
// Cuda compilation tools, release 13.0, V13.0.88
// Based on NVVM 20.0.0
//

.version 9.0
.target sm_100
.address_size 64

	// .globl	_Z6MatAddPfS_S_ii

.visible .entry _Z6MatAddPfS_S_ii(
	.param .u64 .ptr .align 1 _Z6MatAddPfS_S_ii_param_0,
	.param .u64 .ptr .align 1 _Z6MatAddPfS_S_ii_param_1,
	.param .u64 .ptr .align 1 _Z6MatAddPfS_S_ii_param_2,
	.param .u32 _Z6MatAddPfS_S_ii_param_3,
	.param .u32 _Z6MatAddPfS_S_ii_param_4
)
{
	.reg .pred 	%p<4>;
	.reg .b32 	%r<12>;
	.reg .b32 	%f<4>;
	.reg .b64 	%rd<11>;

	ld.param.u64 	%rd1, [_Z6MatAddPfS_S_ii_param_0];
	ld.param.u64 	%rd2, [_Z6MatAddPfS_S_ii_param_1];
	ld.param.u64 	%rd3, [_Z6MatAddPfS_S_ii_param_2];
	ld.param.u32 	%r2, [_Z6MatAddPfS_S_ii_param_3];
	ld.param.u32 	%r3, [_Z6MatAddPfS_S_ii_param_4];
	mov.u32 	%r4, %ntid.y;
	mov.u32 	%r5, %ctaid.y;
	mov.u32 	%r6, %tid.y;
	mad.lo.s32 	%r7, %r4, %r5, %r6;
	mov.u32 	%r8, %ntid.x;
	mov.u32 	%r9, %ctaid.x;
	mov.u32 	%r10, %tid.x;
	mad.lo.s32 	%r11, %r8, %r9, %r10;
	mad.lo.s32 	%r1, %r2, %r7, %r11;
	setp.ge.s32 	%p1, %r7, %r3;
	setp.ge.s32 	%p2, %r11, %r2;
	or.pred  	%p3, %p2, %p1;
	@%p3 bra 	$L__BB0_2;
	cvta.to.global.u64 	%rd4, %rd1;
	cvta.to.global.u64 	%rd5, %rd2;
	cvta.to.global.u64 	%rd6, %rd3;
	mul.wide.s32 	%rd7, %r1, 4;
	add.s64 	%rd8, %rd4, %rd7;
	ld.global.f32 	%f1, [%rd8];
	add.s64 	%rd9, %rd5, %rd7;
	ld.global.f32 	%f2, [%rd9];
	add.f32 	%f3, %f1, %f2;
	add.s64 	%rd10, %rd6, %rd7;
	st.global.f32 	[%rd10], %f3;
$L__BB0_2:
	ret;

}


// ===== COMPILED SASS (sm_100) =====

	.target	sm_100

	.elftype	@"ET_EXEC"


//--------------------- .note.nv.tkinfo           --------------------------
	.section	.note.nv.tkinfo,"",@"SHT_NOTE"
	.sectionflags	@"SHF_NOTE_NV_TKINFO"
	.tkinfo
        /*0018*/ 	.word	0x00000002
        /*0030*/ 	.string	""
        /*0030*/ 	.string	"ptxas"
        /*0030*/ 	.string	"Cuda compilation tools, release 13.0, V13.0.88"
        /*0030*/ 	.string	"Build cuda_13.0.r13.0/compiler.36424714_0"
        /*0030*/ 	.string	"-arch sm_100 -m 64 "



//--------------------- .note.nv.cuinfo           --------------------------
	.section	.note.nv.cuinfo,"",@"SHT_NOTE"
	.sectionflags	@"SHF_NOTE_NV_CUINFO"
        /*0018*/ 	.short	0x0002
        /*001a*/ 	.short	0x0064
        /*001c*/ 	.short	0x0082
	.zero		2


//--------------------- .nv.info                  --------------------------
	.section	.nv.info,"",@"SHT_CUDA_INFO"
	.align	4


	//----- nvinfo : EIATTR_REGCOUNT
	.align		4
        /*0000*/ 	.byte	0x04, 0x2f
        /*0002*/ 	.short	(.L_1 - .L_0)
	.align		4
.L_0:
        /*0004*/ 	.word	index@(_Z6MatAddPfS_S_ii)
        /*0008*/ 	.word	0x0000000c


	//----- nvinfo : EIATTR_FRAME_SIZE
	.align		4
.L_1:
        /*000c*/ 	.byte	0x04, 0x11
        /*000e*/ 	.short	(.L_3 - .L_2)
	.align		4
.L_2:
        /*0010*/ 	.word	index@(_Z6MatAddPfS_S_ii)
        /*0014*/ 	.word	0x00000000


	//----- nvinfo : EIATTR_MIN_STACK_SIZE
	.align		4
.L_3:
        /*0018*/ 	.byte	0x04, 0x12
        /*001a*/ 	.short	(.L_5 - .L_4)
	.align		4
.L_4:
        /*001c*/ 	.word	index@(_Z6MatAddPfS_S_ii)
        /*0020*/ 	.word	0x00000000
.L_5:


//--------------------- .nv.compat                --------------------------
	.section	.nv.compat,"",@"SHT_CUDA_COMPAT_INFO"
	.align	4
        /*0000*/ 	.byte	0x02, 0x09, 0x00, 0x00, 0x02, 0x02, 0x01, 0x00, 0x02, 0x05, 0x05, 0x00, 0x03, 0x07, 0x01, 0x01
        /*0010*/ 	.byte	0x02, 0x03, 0x00, 0x00, 0x02, 0x06, 0x01, 0x00, 0x04, 0x0b, 0x08, 0x00, 0x09, 0x00, 0x00, 0x00
        /*0020*/ 	.byte	0x00, 0x00, 0x00, 0x00


//--------------------- .nv.info._Z6MatAddPfS_S_ii --------------------------
	.section	.nv.info._Z6MatAddPfS_S_ii,"",@"SHT_CUDA_INFO"
	.sectionflags	@""
	.align	4


	//----- nvinfo : EIATTR_CUDA_API_VERSION
	.align		4
        /*0000*/ 	.byte	0x04, 0x37
        /*0002*/ 	.short	(.L_7 - .L_6)
.L_6:
        /*0004*/ 	.word	0x00000082


	//----- nvinfo : EIATTR_KPARAM_INFO
	.align		4
.L_7:
        /*0008*/ 	.byte	0x04, 0x17
        /*000a*/ 	.short	(.L_9 - .L_8)
.L_8:
        /*000c*/ 	.word	0x00000000
        /*0010*/ 	.short	0x0004
        /*0012*/ 	.short	0x001c
        /*0014*/ 	.byte	0x00, 0xf0, 0x11, 0x00


	//----- nvinfo : EIATTR_KPARAM_INFO
	.align		4
.L_9:
        /*0018*/ 	.byte	0x04, 0x17
        /*001a*/ 	.short	(.L_11 - .L_10)
.L_10:
        /*001c*/ 	.word	0x00000000
        /*0020*/ 	.short	0x0003
        /*0022*/ 	.short	0x0018
        /*0024*/ 	.byte	0x00, 0xf0, 0x11, 0x00


	//----- nvinfo : EIATTR_KPARAM_INFO
	.align		4
.L_11:
        /*0028*/ 	.byte	0x04, 0x17
        /*002a*/ 	.short	(.L_13 - .L_12)
.L_12:
        /*002c*/ 	.word	0x00000000
        /*0030*/ 	.short	0x0002
        /*0032*/ 	.short	0x0010
        /*0034*/ 	.byte	0x00, 0xf5, 0x21, 0x00


	//----- nvinfo : EIATTR_KPARAM_INFO
	.align		4
.L_13:
        /*0038*/ 	.byte	0x04, 0x17
        /*003a*/ 	.short	(.L_15 - .L_14)
.L_14:
        /*003c*/ 	.word	0x00000000
        /*0040*/ 	.short	0x0001
        /*0042*/ 	.short	0x0008
        /*0044*/ 	.byte	0x00, 0xf5, 0x21, 0x00


	//----- nvinfo : EIATTR_KPARAM_INFO
	.align		4
.L_15:
        /*0048*/ 	.byte	0x04, 0x17
        /*004a*/ 	.short	(.L_17 - .L_16)
.L_16:
        /*004c*/ 	.word	0x00000000
        /*0050*/ 	.short	0x0000
        /*0052*/ 	.short	0x0000
        /*0054*/ 	.byte	0x00, 0xf5, 0x21, 0x00


	//----- nvinfo : EIATTR_SPARSE_MMA_MASK
	.align		4
.L_17:
        /*0058*/ 	.byte	0x03, 0x50
        /*005a*/ 	.short	0x0000


	//----- nvinfo : EIATTR_MAXREG_COUNT
	.align		4
        /*005c*/ 	.byte	0x03, 0x1b
        /*005e*/ 	.short	0x00ff


	//----- nvinfo : EIATTR_MERCURY_ISA_VERSION
	.align		4
        /*0060*/ 	.byte	0x03, 0x5f
        /*0062*/ 	.short	0x0101


	//----- nvinfo : EIATTR_VRC_CTA_INIT_COUNT
	.align		4
        /*0064*/ 	.byte	0x02, 0x4a
	.zero		1
	.zero		1


	//----- nvinfo : EIATTR_EXIT_INSTR_OFFSETS
	.align		4
        /*0068*/ 	.byte	0x04, 0x1c
        /*006a*/ 	.short	(.L_19 - .L_18)


	//   ....[0]....
.L_18:
        /*006c*/ 	.word	0x000000d0


	//   ....[1]....
        /*0070*/ 	.word	0x00000190


	//----- nvinfo : EIATTR_CBANK_PARAM_SIZE
	.align		4
.L_19:
        /*0074*/ 	.byte	0x03, 0x19
        /*0076*/ 	.short	0x0020


	//----- nvinfo : EIATTR_PARAM_CBANK
	.align		4
        /*0078*/ 	.byte	0x04, 0x0a
        /*007a*/ 	.short	(.L_21 - .L_20)
	.align		4
.L_20:
        /*007c*/ 	.word	index@(.nv.constant0._Z6MatAddPfS_S_ii)
        /*0080*/ 	.short	0x0380
        /*0082*/ 	.short	0x0020


	//----- nvinfo : EIATTR_SW_WAR
	.align		4
.L_21:
        /*0084*/ 	.byte	0x04, 0x36
        /*0086*/ 	.short	(.L_23 - .L_22)
.L_22:
        /*0088*/ 	.word	0x00000008
.L_23:


//--------------------- .nv.callgraph             --------------------------
	.section	.nv.callgraph,"",@"SHT_CUDA_CALLGRAPH"
	.align	4
	.sectionentsize	8
	.align		4
        /*0000*/ 	.word	0x00000000
	.align		4
        /*0004*/ 	.word	0xffffffff
	.align		4
        /*0008*/ 	.word	0x00000000
	.align		4
        /*000c*/ 	.word	0xfffffffe
	.align		4
        /*0010*/ 	.word	0x00000000
	.align		4
        /*0014*/ 	.word	0xfffffffd
	.align		4
        /*0018*/ 	.word	0x00000000
	.align		4
        /*001c*/ 	.word	0xfffffffc


//--------------------- .text._Z6MatAddPfS_S_ii   --------------------------
	.section	.text._Z6MatAddPfS_S_ii,"ax",@progbits
	.align	128
        .global         _Z6MatAddPfS_S_ii
        .type           _Z6MatAddPfS_S_ii,@function
        .size           _Z6MatAddPfS_S_ii,(.L_x_1 - _Z6MatAddPfS_S_ii)
        .other          _Z6MatAddPfS_S_ii,@"STO_CUDA_ENTRY STV_DEFAULT"
_Z6MatAddPfS_S_ii:
.text._Z6MatAddPfS_S_ii:
[----:B------:R-:W-:Y:S01]  /*0000*/  LDC R1, c[0x0][0x37c] ;  /* 0x0000df00ff017b82 */ /* 0x000fe20000000800 */
[----:B------:R-:W0:Y:S01]  /*0010*/  S2R R0, SR_CTAID.Y ;  /* 0x0000000000007919 */ /* 0x000e220000002600 */
[----:B------:R-:W0:Y:S01]  /*0020*/  LDCU UR4, c[0x0][0x364] ;  /* 0x00006c80ff0477ac */ /* 0x000e220008000800 */
[----:B------:R-:W0:Y:S01]  /*0030*/  S2R R3, SR_TID.Y ;  /* 0x0000000000037919 */ /* 0x000e220000002200 */
[----:B------:R-:W1:Y:S01]  /*0040*/  LDCU UR5, c[0x0][0x360] ;  /* 0x00006c00ff0577ac */ /* 0x000e620008000800 */
[----:B------:R-:W1:Y:S01]  /*0050*/  S2R R2, SR_CTAID.X ;  /* 0x0000000000027919 */ /* 0x000e620000002500 */
[----:B------:R-:W2:Y:S01]  /*0060*/  LDCU.64 UR6, c[0x0][0x398] ;  /* 0x00007300ff0677ac */ /* 0x000ea20008000a00 */
[----:B------:R-:W1:Y:S01]  /*0070*/  S2R R5, SR_TID.X ;  /* 0x0000000000057919 */ /* 0x000e620000002100 */
[----:B0-----:R-:W-:-:S05]  /*0080*/  IMAD R0, R0, UR4, R3 ;  /* 0x0000000400007c24 */ /* 0x001fca000f8e0203 */
[----:B--2---:R-:W-:Y:S01]  /*0090*/  ISETP.GE.AND P0, PT, R0, UR7, PT ;  /* 0x0000000700007c0c */ /* 0x004fe2000bf06270 */
[----:B-1----:R-:W-:-:S04]  /*00a0*/  IMAD R3, R2, UR5, R5 ;  /* 0x0000000502037c24 */ /* 0x002fc8000f8e0205 */
[----:B------:R-:W-:Y:S01]  /*00b0*/  IMAD R9, R0, UR6, R3 ;  /* 0x0000000600097c24 */ /* 0x000fe2000f8e0203 */
[----:B------:R-:W-:-:S13]  /*00c0*/  ISETP.GE.OR P0, PT, R3, UR6, P0 ;  /* 0x0000000603007c0c */ /* 0x000fda0008706670 */
[----:B------:R-:W-:Y:S05]  /*00d0*/  @P0 EXIT ;  /* 0x000000000000094d */ /* 0x000fea0003800000 */
[----:B------:R-:W0:Y:S01]  /*00e0*/  LDC.64 R2, c[0x0][0x380] ;  /* 0x0000e000ff027b82 */ /* 0x000e220000000a00 */
[----:B------:R-:W1:Y:S07]  /*00f0*/  LDCU.64 UR4, c[0x0][0x358] ;  /* 0x00006b00ff0477ac */ /* 0x000e6e0008000a00 */
[----:B------:R-:W2:Y:S08]  /*0100*/  LDC.64 R4, c[0x0][0x388] ;  /* 0x0000e200ff047b82 */ /* 0x000eb00000000a00 */
[----:B------:R-:W3:Y:S01]  /*0110*/  LDC.64 R6, c[0x0][0x390] ;  /* 0x0000e400ff067b82 */ /* 0x000ee20000000a00 */
[----:B0-----:R-:W-:-:S06]  /*0120*/  IMAD.WIDE R2, R9, 0x4, R2 ;  /* 0x0000000409027825 */ /* 0x001fcc00078e0202 */
[----:B-1----:R-:W4:Y:S01]  /*0130*/  LDG.E R2, desc[UR4][R2.64] ;  /* 0x0000000402027981 */ /* 0x002f22000c1e1900 */
[----:B--2---:R-:W-:-:S06]  /*0140*/  IMAD.WIDE R4, R9, 0x4, R4 ;  /* 0x0000000409047825 */ /* 0x004fcc00078e0204 */
[----:B------:R-:W4:Y:S01]  /*0150*/  LDG.E R5, desc[UR4][R4.64] ;  /* 0x0000000404057981 */ /* 0x000f22000c1e1900 */
[----:B---3--:R-:W-:-:S04]  /*0160*/  IMAD.WIDE R6, R9, 0x4, R6 ;  /* 0x0000000409067825 */ /* 0x008fc800078e0206 */
[----:B----4-:R-:W-:-:S05]  /*0170*/  FADD R9, R2, R5 ;  /* 0x0000000502097221 */ /* 0x010fca0000000000 */
[----:B------:R-:W-:Y:S01]  /*0180*/  STG.E desc[UR4][R6.64], R9 ;  /* 0x0000000906007986 */ /* 0x000fe2000c101904 */
[----:B------:R-:W-:Y:S05]  /*0190*/  EXIT ;  /* 0x000000000000794d */ /* 0x000fea0003800000 */
.L_x_0:
[----:B------:R-:W-:-:S00]  /*01a0*/  BRA `(.L_x_0) ;  /* 0xfffffffc00fc7947 */ /* 0x000fc0000383ffff */
[----:B------:R-:W-:-:S00]  /*01b0*/  NOP ;  /* 0x0000000000007918 */ /* 0x000fc00000000000 */
        /* <DEDUP_REMOVED lines=12> */
.L_x_1:


//--------------------- .nv.shared.reserved.0     --------------------------
	.section	.nv.shared.reserved.0,"aw",@nobits
	.weak		__nv_reservedSMEM_offset_0_alias
	.size		__nv_reservedSMEM_offset_0_alias, 0, 64
	.other		__nv_reservedSMEM_offset_0_alias,@"STO_CUDA_RESERVED_SHARED STV_DEFAULT"
__nv_reservedSMEM_offset_0_alias:
	.zero		0
	.zero		64


//--------------------- .nv.constant0._Z6MatAddPfS_S_ii --------------------------
	.section	.nv.constant0._Z6MatAddPfS_S_ii,"a",@progbits
	.sectionflags	@""
	.align	4
.nv.constant0._Z6MatAddPfS_S_ii:
	.zero		928


//--------------------- SYMBOLS --------------------------

	.type		.nv.reservedSmem.offset0,@object
	.size		.nv.reservedSmem.offset0,0x4
